//
// Generated by NVIDIA NVVM Compiler
//
// Compiler Build ID: CL-36424714
// Cuda compilation tools, release 13.0, V13.0.88
// Based on NVVM 20.0.0
//

.version 9.0
.target sm_100
.address_size 64

	// .globl	_Z3AddPPfS0_S0_

.visible .entry _Z3AddPPfS0_S0_(
	.param .u64 .ptr .align 1 _Z3AddPPfS0_S0__param_0,
	.param .u64 .ptr .align 1 _Z3AddPPfS0_S0__param_1,
	.param .u64 .ptr .align 1 _Z3AddPPfS0_S0__param_2
)
{
	.reg .pred 	%p<4>;
	.reg .b32 	%r<10>;
	.reg .b32 	%f<4>;
	.reg .b64 	%rd<21>;

	ld.param.u64 	%rd1, [_Z3AddPPfS0_S0__param_0];
	ld.param.u64 	%rd2, [_Z3AddPPfS0_S0__param_1];
	ld.param.u64 	%rd3, [_Z3AddPPfS0_S0__param_2];
	mov.u32 	%r3, %ntid.x;
	mov.u32 	%r4, %ctaid.x;
	mov.u32 	%r5, %tid.x;
	mad.lo.s32 	%r1, %r3, %r4, %r5;
	mov.u32 	%r6, %ntid.y;
	mov.u32 	%r7, %ctaid.y;
	mov.u32 	%r8, %tid.y;
	mad.lo.s32 	%r9, %r6, %r7, %r8;
	setp.gt.s32 	%p1, %r1, 1023;
	setp.gt.u32 	%p2, %r9, 1023;
	or.pred  	%p3, %p1, %p2;
	@%p3 bra 	$L__BB0_2;
	cvta.to.global.u64 	%rd4, %rd1;
	cvta.to.global.u64 	%rd5, %rd2;
	cvta.to.global.u64 	%rd6, %rd3;
	mul.wide.s32 	%rd7, %r1, 8;
	add.s64 	%rd8, %rd4, %rd7;
	ld.global.u64 	%rd9, [%rd8];
	cvta.to.global.u64 	%rd10, %rd9;
	mul.wide.u32 	%rd11, %r9, 4;
	add.s64 	%rd12, %rd10, %rd11;
	ld.global.f32 	%f1, [%rd12];
	add.s64 	%rd13, %rd5, %rd7;
	ld.global.u64 	%rd14, [%rd13];
	cvta.to.global.u64 	%rd15, %rd14;
	add.s64 	%rd16, %rd15, %rd11;
	ld.global.f32 	%f2, [%rd16];
	add.f32 	%f3, %f1, %f2;
	add.s64 	%rd17, %rd6, %rd7;
	ld.global.u64 	%rd18, [%rd17];
	cvta.to.global.u64 	%rd19, %rd18;
	add.s64 	%rd20, %rd19, %rd11;
	st.global.f32 	[%rd20], %f3;
$L__BB0_2:
	ret;

}


// ===== COMPILED SASS (sm_100) =====

	.target	sm_100

	.elftype	@"ET_EXEC"


//--------------------- .note.nv.tkinfo           --------------------------
	.section	.note.nv.tkinfo,"",@"SHT_NOTE"
	.sectionflags	@"SHF_NOTE_NV_TKINFO"
	.tkinfo
        /*0018*/ 	.word	0x00000002
        /*0030*/ 	.string	""
        /*0030*/ 	.string	"ptxas"
        /*0030*/ 	.string	"Cuda compilation tools, release 13.0, V13.0.88"
        /*0030*/ 	.string	"Build cuda_13.0.r13.0/compiler.36424714_0"
        /*0030*/ 	.string	"-arch sm_100 -m 64 "



//--------------------- .note.nv.cuinfo           --------------------------
	.section	.note.nv.cuinfo,"",@"SHT_NOTE"
	.sectionflags	@"SHF_NOTE_NV_CUINFO"
        /*0018*/ 	.short	0x0002
        /*001a*/ 	.short	0x0064
        /*001c*/ 	.short	0x0082
	.zero		2


//--------------------- .nv.info                  --------------------------
	.section	.nv.info,"",@"SHT_CUDA_INFO"
	.align	4


	//----- nvinfo : EIATTR_REGCOUNT
	.align		4
        /*0000*/ 	.byte	0x04, 0x2f
        /*0002*/ 	.short	(.L_1 - .L_0)
	.align		4
.L_0:
        /*0004*/ 	.word	index@(_Z3AddPPfS0_S0_)
        /*0008*/ 	.word	0x00000012


	//----- nvinfo : EIATTR_FRAME_SIZE
	.align		4
.L_1:
        /*000c*/ 	.byte	0x04, 0x11
        /*000e*/ 	.short	(.L_3 - .L_2)
	.align		4
.L_2:
        /*0010*/ 	.word	index@(_Z3AddPPfS0_S0_)
        /*0014*/ 	.word	0x00000000


	//----- nvinfo : EIATTR_MIN_STACK_SIZE
	.align		4
.L_3:
        /*0018*/ 	.byte	0x04, 0x12
        /*001a*/ 	.short	(.L_5 - .L_4)
	.align		4
.L_4:
        /*001c*/ 	.word	index@(_Z3AddPPfS0_S0_)
        /*0020*/ 	.word	0x00000000
.L_5:


//--------------------- .nv.compat                --------------------------
	.section	.nv.compat,"",@"SHT_CUDA_COMPAT_INFO"
	.align	4
        /*0000*/ 	.byte	0x02, 0x09, 0x00, 0x00, 0x02, 0x02, 0x01, 0x00, 0x02, 0x05, 0x05, 0x00, 0x03, 0x07, 0x01, 0x01
        /*0010*/ 	.byte	0x02, 0x03, 0x00, 0x00, 0x02, 0x06, 0x01, 0x00, 0x04, 0x0b, 0x08, 0x00, 0x09, 0x00, 0x00, 0x00
        /*0020*/ 	.byte	0x00, 0x00, 0x00, 0x00


//--------------------- .nv.info._Z3AddPPfS0_S0_  --------------------------
	.section	.nv.info._Z3AddPPfS0_S0_,"",@"SHT_CUDA_INFO"
	.sectionflags	@""
	.align	4


	//----- nvinfo : EIATTR_CUDA_API_VERSION
	.align		4
        /*0000*/ 	.byte	0x04, 0x37
        /*0002*/ 	.short	(.L_7 - .L_6)
.L_6:
        /*0004*/ 	.word	0x00000082


	//----- nvinfo : EIATTR_KPARAM_INFO
	.align		4
.L_7:
        /*0008*/ 	.byte	0x04, 0x17
        /*000a*/ 	.short	(.L_9 - .L_8)
.L_8:
        /*000c*/ 	.word	0x00000000
        /*0010*/ 	.short	0x0002
        /*0012*/ 	.short	0x0010
        /*0014*/ 	.byte	0x00, 0xf5, 0x21, 0x00


	//----- nvinfo : EIATTR_KPARAM_INFO
	.align		4
.L_9:
        /*0018*/ 	.byte	0x04, 0x17
        /*001a*/ 	.short	(.L_11 - .L_10)
.L_10:
        /*001c*/ 	.word	0x00000000
        /*0020*/ 	.short	0x0001
        /*0022*/ 	.short	0x0008
        /*0024*/ 	.byte	0x00, 0xf5, 0x21, 0x00


	//----- nvinfo : EIATTR_KPARAM_INFO
	.align		4
.L_11:
        /*0028*/ 	.byte	0x04, 0x17
        /*002a*/ 	.short	(.L_13 - .L_12)
.L_12:
        /*002c*/ 	.word	0x00000000
        /*0030*/ 	.short	0x0000
        /*0032*/ 	.short	0x0000
        /*0034*/ 	.byte	0x00, 0xf5, 0x21, 0x00


	//----- nvinfo : EIATTR_SPARSE_MMA_MASK
	.align		4
.L_13:
        /*0038*/ 	.byte	0x03, 0x50
        /*003a*/ 	.short	0x0000


	//----- nvinfo : EIATTR_MAXREG_COUNT
	.align		4
        /*003c*/ 	.byte	0x03, 0x1b
        /*003e*/ 	.short	0x00ff


	//----- nvinfo : EIATTR_MERCURY_ISA_VERSION
	.align		4
        /*0040*/ 	.byte	0x03, 0x5f
        /*0042*/ 	.short	0x0101


	//----- nvinfo : EIATTR_VRC_CTA_INIT_COUNT
	.align		4
        /*0044*/ 	.byte	0x02, 0x4a
	.zero		1
	.zero		1


	//----- nvinfo : EIATTR_EXIT_INSTR_OFFSETS
	.align		4
        /*0048*/ 	.byte	0x04, 0x1c
        /*004a*/ 	.short	(.L_15 - .L_14)


	//   ....[0]....
.L_14:
        /*004c*/ 	.word	0x000000b0


	//   ....[1]....
        /*0050*/ 	.word	0x000001d0


	//----- nvinfo : EIATTR_CBANK_PARAM_SIZE
	.align		4
.L_15:
        /*0054*/ 	.byte	0x03, 0x19
        /*0056*/ 	.short	0x0018


	//----- nvinfo : EIATTR_PARAM_CBANK
	.align		4
        /*0058*/ 	.byte	0x04, 0x0a
        /*005a*/ 	.short	(.L_17 - .L_16)
	.align		4
.L_16:
        /*005c*/ 	.word	index@(.nv.constant0._Z3AddPPfS0_S0_)
        /*0060*/ 	.short	0x0380
        /*0062*/ 	.short	0x0018


	//----- nvinfo : EIATTR_SW_WAR
	.align		4
.L_17:
        /*0064*/ 	.byte	0x04, 0x36
        /*0066*/ 	.short	(.L_19 - .L_18)
.L_18:
        /*0068*/ 	.word	0x00000008
.L_19:


//--------------------- .nv.callgraph             --------------------------
	.section	.nv.callgraph,"",@"SHT_CUDA_CALLGRAPH"
	.align	4
	.sectionentsize	8
	.align		4
        /*0000*/ 	.word	0x00000000
	.align		4
        /*0004*/ 	.word	0xffffffff
	.align		4
        /*0008*/ 	.word	0x00000000
	.align		4
        /*000c*/ 	.word	0xfffffffe
	.align		4
        /*0010*/ 	.word	0x00000000
	.align		4
        /*0014*/ 	.word	0xfffffffd
	.align		4
        /*0018*/ 	.word	0x00000000
	.align		4
        /*001c*/ 	.word	0xfffffffc


//--------------------- .text._Z3AddPPfS0_S0_     --------------------------
	.section	.text._Z3AddPPfS0_S0_,"ax",@progbits
	.align	128
        .global         _Z3AddPPfS0_S0_
        .type           _Z3AddPPfS0_S0_,@function
        .size           _Z3AddPPfS0_S0_,(.L_x_1 - _Z3AddPPfS0_S0_)
        .other          _Z3AddPPfS0_S0_,@"STO_CUDA_ENTRY STV_DEFAULT"
_Z3AddPPfS0_S0_:
.text._Z3AddPPfS0_S0_:
[----:B------:R-:W-:Y:S01]  /*0000*/  LDC R1, c[0x0][0x37c] ;  /* 0x0000df00ff017b82 */ /* 0x000fe20000000800 */
[----:B------:R-:W0:Y:S01]  /*0010*/  S2R R13, SR_CTAID.Y ;  /* 0x00000000000d7919 */ /* 0x000e220000002600 */
[----:B------:R-:W1:Y:S01]  /*0020*/  LDCU UR4, c[0x0][0x360] ;  /* 0x00006c00ff0477ac */ /* 0x000e620008000800 */
[----:B------:R-:W0:Y:S01]  /*0030*/  S2R R2, SR_TID.Y ;  /* 0x0000000000027919 */ /* 0x000e220000002200 */
[----:B------:R-:W0:Y:S01]  /*0040*/  LDCU UR5, c[0x0][0x364] ;  /* 0x00006c80ff0577ac */ /* 0x000e220008000800 */
[----:B------:R-:W1:Y:S01]  /*0050*/  S2R R5, SR_CTAID.X ;  /* 0x0000000000057919 */ /* 0x000e620000002500 */
[----:B------:R-:W1:Y:S01]  /*0060*/  S2R R0, SR_TID.X ;  /* 0x0000000000007919 */ /* 0x000e620000002100 */
[----:B0-----:R-:W-:-:S05]  /*0070*/  IMAD R13, R13, UR5, R2 ;  /* 0x000000050d0d7c24 */ /* 0x001fca000f8e0202 */
[----:B------:R-:W-:Y:S01]  /*0080*/  ISETP.GT.U32.AND P0, PT, R13, 0x3ff, PT ;  /* 0x000003ff0d00780c */ /* 0x000fe20003f04070 */
[----:B-1----:R-:W-:-:S05]  /*0090*/  IMAD R5, R5, UR4, R0 ;  /* 0x0000000405057c24 */ /* 0x002fca000f8e0200 */
[----:B------:R-:W-:-:S13]  /*00a0*/  ISETP.GT.OR P0, PT, R5, 0x3ff, P0 ;  /* 0x000003ff0500780c */ /* 0x000fda0000704670 */
[----:B------:R-:W-:Y:S05]  /*00b0*/  @P0 EXIT ;  /* 0x000000000000094d */ /* 0x000fea0003800000 */
[----:B------:R-:W0:Y:S01]  /*00c0*/  LDC.64 R2, c[0x0][0x380] ;  /* 0x0000e000ff027b82 */ /* 0x000e220000000a00 */
[----:B------:R-:W1:Y:S07]  /*00d0*/  LDCU.64 UR4, c[0x0][0x358] ;  /* 0x00006b00ff0477ac */ /* 0x000e6e0008000a00 */
[----:B------:R-:W2:Y:S08]  /*00e0*/  LDC.64 R6, c[0x0][0x388] ;  /* 0x0000e200ff067b82 */ /* 0x000eb00000000a00 */
[----:B------:R-:W3:Y:S01]  /*00f0*/  LDC.64 R10, c[0x0][0x390] ;  /* 0x0000e400ff0a7b82 */ /* 0x000ee20000000a00 */
[----:B0-----:R-:W-:-:S06]  /*0100*/  IMAD.WIDE R2, R5, 0x8, R2 ;  /* 0x0000000805027825 */ /* 0x001fcc00078e0202 */
[----:B-1----:R-:W4:Y:S01]  /*0110*/  LDG.E.64 R2, desc[UR4][R2.64] ;  /* 0x0000000402027981 */ /* 0x002f22000c1e1b00 */
[----:B--2---:R-:W-:-:S06]  /*0120*/  IMAD.WIDE R6, R5, 0x8, R6 ;  /* 0x0000000805067825 */ /* 0x004fcc00078e0206 */
[----:B------:R-:W2:Y:S01]  /*0130*/  LDG.E.64 R6, desc[UR4][R6.64] ;  /* 0x0000000406067981 */ /* 0x000ea2000c1e1b00 */
[----:B---3--:R-:W-:-:S06]  /*0140*/  IMAD.WIDE R10, R5, 0x8, R10 ;  /* 0x00000008050a7825 */ /* 0x008fcc00078e020a */
[----:B------:R-:W3:Y:S01]  /*0150*/  LDG.E.64 R10, desc[UR4][R10.64] ;  /* 0x000000040a0a7981 */ /* 0x000ee2000c1e1b00 */
[----:B----4-:R-:W-:-:S06]  /*0160*/  IMAD.WIDE.U32 R4, R13, 0x4, R2 ;  /* 0x000000040d047825 */ /* 0x010fcc00078e0002 */
[----:B------:R-:W4:Y:S01]  /*0170*/  LDG.E R4, desc[UR4][R4.64] ;  /* 0x0000000404047981 */ /* 0x000f22000c1e1900 */
[----:B--2---:R-:W-:-:S06]  /*0180*/  IMAD.WIDE.U32 R8, R13, 0x4, R6 ;  /* 0x000000040d087825 */ /* 0x004fcc00078e0006 */
[----:B------:R-:W4:Y:S01]  /*0190*/  LDG.E R9, desc[UR4][R8.64] ;  /* 0x0000000408097981 */ /* 0x000f22000c1e1900 */
[----:B---3--:R-:W-:-:S04]  /*01a0*/  IMAD.WIDE.U32 R12, R13, 0x4, R10 ;  /* 0x000000040d0c7825 */ /* 0x008fc800078e000a */
[----:B----4-:R-:W-:-:S05]  /*01b0*/  FADD R15, R4, R9 ;  /* 0x00000009040f7221 */ /* 0x010fca0000000000 */
[----:B------:R-:W-:Y:S01]  /*01c0*/  STG.E desc[UR4][R12.64], R15 ;  /* 0x0000000f0c007986 */ /* 0x000fe2000c101904 */
[----:B------:R-:W-:Y:S05]  /*01d0*/  EXIT ;  /* 0x000000000000794d */ /* 0x000fea0003800000 */
.L_x_0:
[----:B------:R-:W-:-:S00]  /*01e0*/  BRA `(.L_x_0) ;  /* 0xfffffffc00fc7947 */ /* 0x000fc0000383ffff */
[----:B------:R-:W-:-:S00]  /*01f0*/  NOP ;  /* 0x0000000000007918 */ /* 0x000fc00000000000 */
        /* <DEDUP_REMOVED lines=8> */
.L_x_1:


//--------------------- .nv.shared.reserved.0     --------------------------
	.section	.nv.shared.reserved.0,"aw",@nobits
	.weak		__nv_reservedSMEM_offset_0_alias
	.size		__nv_reservedSMEM_offset_0_alias, 0, 64
	.other		__nv_reservedSMEM_offset_0_alias,@"STO_CUDA_RESERVED_SHARED STV_DEFAULT"
__nv_reservedSMEM_offset_0_alias:
	.zero		0
	.zero		64


//--------------------- .nv.constant0._Z3AddPPfS0_S0_ --------------------------
	.section	.nv.constant0._Z3AddPPfS0_S0_,"a",@progbits
	.sectionflags	@""
	.align	4
.nv.constant0._Z3AddPPfS0_S0_:
	.zero		920


//--------------------- SYMBOLS --------------------------

	.type		.nv.reservedSmem.offset0,@object
	.size		.nv.reservedSmem.offset0,0x4
